//
// Generated by NVIDIA NVVM Compiler
//
// Compiler Build ID: CL-36424714
// Cuda compilation tools, release 13.0, V13.0.88
// Based on NVVM 20.0.0
//

.version 9.0
.target sm_100
.address_size 64

	// .globl	_Z12mandelKernelffffiPim

.visible .entry _Z12mandelKernelffffiPim(
	.param .f32 _Z12mandelKernelffffiPim_param_0,
	.param .f32 _Z12mandelKernelffffiPim_param_1,
	.param .f32 _Z12mandelKernelffffiPim_param_2,
	.param .f32 _Z12mandelKernelffffiPim_param_3,
	.param .u32 _Z12mandelKernelffffiPim_param_4,
	.param .u64 .ptr .align 1 _Z12mandelKernelffffiPim_param_5,
	.param .u64 _Z12mandelKernelffffiPim_param_6
)
{
	.reg .pred 	%p<4>;
	.reg .b32 	%r<17>;
	.reg .b32 	%f<20>;
	.reg .b64 	%rd<8>;

	ld.param.f32 	%f9, [_Z12mandelKernelffffiPim_param_0];
	ld.param.f32 	%f10, [_Z12mandelKernelffffiPim_param_1];
	ld.param.f32 	%f11, [_Z12mandelKernelffffiPim_param_2];
	ld.param.f32 	%f12, [_Z12mandelKernelffffiPim_param_3];
	ld.param.u32 	%r6, [_Z12mandelKernelffffiPim_param_4];
	ld.param.u64 	%rd1, [_Z12mandelKernelffffiPim_param_5];
	ld.param.u64 	%rd2, [_Z12mandelKernelffffiPim_param_6];
	mov.u32 	%r8, %ctaid.x;
	mov.u32 	%r9, %ntid.x;
	mov.u32 	%r10, %tid.x;
	mad.lo.s32 	%r1, %r8, %r9, %r10;
	mov.u32 	%r11, %ctaid.y;
	mov.u32 	%r12, %ntid.y;
	mov.u32 	%r13, %tid.y;
	mad.lo.s32 	%r2, %r11, %r12, %r13;
	cvt.rn.f32.s32 	%f13, %r1;
	fma.rn.f32 	%f1, %f9, %f13, %f11;
	cvt.rn.f32.u32 	%f14, %r2;
	fma.rn.f32 	%f2, %f10, %f14, %f12;
	setp.lt.s32 	%p1, %r6, 1;
	mov.b32 	%r16, 0;
	@%p1 bra 	$L__BB0_4;
	mov.b32 	%r15, 0;
	mov.f32 	%f18, %f2;
	mov.f32 	%f19, %f1;
$L__BB0_2:
	mul.f32 	%f5, %f19, %f19;
	mul.f32 	%f6, %f18, %f18;
	add.f32 	%f15, %f5, %f6;
	setp.gt.f32 	%p2, %f15, 0f40800000;
	mov.u32 	%r16, %r15;
	@%p2 bra 	$L__BB0_4;
	sub.f32 	%f16, %f5, %f6;
	add.f32 	%f17, %f19, %f19;
	add.f32 	%f19, %f1, %f16;
	fma.rn.f32 	%f18, %f17, %f18, %f2;
	add.s32 	%r15, %r15, 1;
	setp.ne.s32 	%p3, %r15, %r6;
	mov.u32 	%r16, %r6;
	@%p3 bra 	$L__BB0_2;
$L__BB0_4:
	cvta.to.global.u64 	%rd3, %rd1;
	cvt.u64.u32 	%rd4, %r2;
	mad.lo.s64 	%rd5, %rd2, %rd4, %rd3;
	mul.wide.s32 	%rd6, %r1, 4;
	add.s64 	%rd7, %rd5, %rd6;
	st.global.u32 	[%rd7], %r16;
	ret;

}


// ===== COMPILED SASS (sm_100) =====

	.target	sm_100

	.elftype	@"ET_EXEC"


//--------------------- .note.nv.tkinfo           --------------------------
	.section	.note.nv.tkinfo,"",@"SHT_NOTE"
	.sectionflags	@"SHF_NOTE_NV_TKINFO"
	.tkinfo
        /*0018*/ 	.word	0x00000002
        /*0030*/ 	.string	""
        /*0030*/ 	.string	"ptxas"
        /*0030*/ 	.string	"Cuda compilation tools, release 13.0, V13.0.88"
        /*0030*/ 	.string	"Build cuda_13.0.r13.0/compiler.36424714_0"
        /*0030*/ 	.string	"-arch sm_100 -m 64 "



//--------------------- .note.nv.cuinfo           --------------------------
	.section	.note.nv.cuinfo,"",@"SHT_NOTE"
	.sectionflags	@"SHF_NOTE_NV_CUINFO"
        /*0018*/ 	.short	0x0002
        /*001a*/ 	.short	0x0064
        /*001c*/ 	.short	0x0082
	.zero		2


//--------------------- .nv.info                  --------------------------
	.section	.nv.info,"",@"SHT_CUDA_INFO"
	.align	4


	//----- nvinfo : EIATTR_REGCOUNT
	.align		4
        /*0000*/ 	.byte	0x04, 0x2f
        /*0002*/ 	.short	(.L_1 - .L_0)
	.align		4
.L_0:
        /*0004*/ 	.word	index@(_Z12mandelKernelffffiPim)
        /*0008*/ 	.word	0x00000012


	//----- nvinfo : EIATTR_FRAME_SIZE
	.align		4
.L_1:
        /*000c*/ 	.byte	0x04, 0x11
        /*000e*/ 	.short	(.L_3 - .L_2)
	.align		4
.L_2:
        /*0010*/ 	.word	index@(_Z12mandelKernelffffiPim)
        /*0014*/ 	.word	0x00000000


	//----- nvinfo : EIATTR_MIN_STACK_SIZE
	.align		4
.L_3:
        /*0018*/ 	.byte	0x04, 0x12
        /*001a*/ 	.short	(.L_5 - .L_4)
	.align		4
.L_4:
        /*001c*/ 	.word	index@(_Z12mandelKernelffffiPim)
        /*0020*/ 	.word	0x00000000
.L_5:


//--------------------- .nv.compat                --------------------------
	.section	.nv.compat,"",@"SHT_CUDA_COMPAT_INFO"
	.align	4
        /*0000*/ 	.byte	0x02, 0x09, 0x00, 0x00, 0x02, 0x02, 0x01, 0x00, 0x02, 0x05, 0x05, 0x00, 0x03, 0x07, 0x01, 0x01
        /*0010*/ 	.byte	0x02, 0x03, 0x00, 0x00, 0x02, 0x06, 0x01, 0x00, 0x04, 0x0b, 0x08, 0x00, 0x01, 0x00, 0x00, 0x00
        /*0020*/ 	.byte	0x00, 0x00, 0x00, 0x00


//--------------------- .nv.info._Z12mandelKernelffffiPim --------------------------
	.section	.nv.info._Z12mandelKernelffffiPim,"",@"SHT_CUDA_INFO"
	.sectionflags	@""
	.align	4


	//----- nvinfo : EIATTR_CUDA_API_VERSION
	.align		4
        /*0000*/ 	.byte	0x04, 0x37
        /*0002*/ 	.short	(.L_7 - .L_6)
.L_6:
        /*0004*/ 	.word	0x00000082


	//----- nvinfo : EIATTR_KPARAM_INFO
	.align		4
.L_7:
        /*0008*/ 	.byte	0x04, 0x17
        /*000a*/ 	.short	(.L_9 - .L_8)
.L_8:
        /*000c*/ 	.word	0x00000000
        /*0010*/ 	.short	0x0006
        /*0012*/ 	.short	0x0020
        /*0014*/ 	.byte	0x00, 0xf0, 0x21, 0x00


	//----- nvinfo : EIATTR_KPARAM_INFO
	.align		4
.L_9:
        /*0018*/ 	.byte	0x04, 0x17
        /*001a*/ 	.short	(.L_11 - .L_10)
.L_10:
        /*001c*/ 	.word	0x00000000
        /*0020*/ 	.short	0x0005
        /*0022*/ 	.short	0x0018
        /*0024*/ 	.byte	0x00, 0xf5, 0x21, 0x00


	//----- nvinfo : EIATTR_KPARAM_INFO
	.align		4
.L_11:
        /*0028*/ 	.byte	0x04, 0x17
        /*002a*/ 	.short	(.L_13 - .L_12)
.L_12:
        /*002c*/ 	.word	0x00000000
        /*0030*/ 	.short	0x0004
        /*0032*/ 	.short	0x0010
        /*0034*/ 	.byte	0x00, 0xf0, 0x11, 0x00


	//----- nvinfo : EIATTR_KPARAM_INFO
	.align		4
.L_13:
        /*0038*/ 	.byte	0x04, 0x17
        /*003a*/ 	.short	(.L_15 - .L_14)
.L_14:
        /*003c*/ 	.word	0x00000000
        /*0040*/ 	.short	0x0003
        /*0042*/ 	.short	0x000c
        /*0044*/ 	.byte	0x00, 0xf0, 0x11, 0x00


	//----- nvinfo : EIATTR_KPARAM_INFO
	.align		4
.L_15:
        /*0048*/ 	.byte	0x04, 0x17
        /*004a*/ 	.short	(.L_17 - .L_16)
.L_16:
        /*004c*/ 	.word	0x00000000
        /*0050*/ 	.short	0x0002
        /*0052*/ 	.short	0x0008
        /*0054*/ 	.byte	0x00, 0xf0, 0x11, 0x00


	//----- nvinfo : EIATTR_KPARAM_INFO
	.align		4
.L_17:
        /*0058*/ 	.byte	0x04, 0x17
        /*005a*/ 	.short	(.L_19 - .L_18)
.L_18:
        /*005c*/ 	.word	0x00000000
        /*0060*/ 	.short	0x0001
        /*0062*/ 	.short	0x0004
        /*0064*/ 	.byte	0x00, 0xf0, 0x11, 0x00


	//----- nvinfo : EIATTR_KPARAM_INFO
	.align		4
.L_19:
        /*0068*/ 	.byte	0x04, 0x17
        /*006a*/ 	.short	(.L_21 - .L_20)
.L_20:
        /*006c*/ 	.word	0x00000000
        /*0070*/ 	.short	0x0000
        /*0072*/ 	.short	0x0000
        /*0074*/ 	.byte	0x00, 0xf0, 0x11, 0x00


	//----- nvinfo : EIATTR_SPARSE_MMA_MASK
	.align		4
.L_21:
        /*0078*/ 	.byte	0x03, 0x50
        /*007a*/ 	.short	0x0000


	//----- nvinfo : EIATTR_MAXREG_COUNT
	.align		4
        /*007c*/ 	.byte	0x03, 0x1b
        /*007e*/ 	.short	0x00ff


	//----- nvinfo : EIATTR_MERCURY_ISA_VERSION
	.align		4
        /*0080*/ 	.byte	0x03, 0x5f
        /*0082*/ 	.short	0x0101


	//----- nvinfo : EIATTR_VRC_CTA_INIT_COUNT
	.align		4
        /*0084*/ 	.byte	0x02, 0x4a
	.zero		1
	.zero		1


	//----- nvinfo : EIATTR_EXIT_INSTR_OFFSETS
	.align		4
        /*0088*/ 	.byte	0x04, 0x1c
        /*008a*/ 	.short	(.L_23 - .L_22)


	//   ....[0]....
.L_22:
        /*008c*/ 	.word	0x000002e0


	//----- nvinfo : EIATTR_CRS_STACK_SIZE
	.align		4
.L_23:
        /*0090*/ 	.byte	0x04, 0x1e
        /*0092*/ 	.short	(.L_25 - .L_24)
.L_24:
        /*0094*/ 	.word	0x00000000


	//----- nvinfo : EIATTR_CBANK_PARAM_SIZE
	.align		4
.L_25:
        /*0098*/ 	.byte	0x03, 0x19
        /*009a*/ 	.short	0x0028


	//----- nvinfo : EIATTR_PARAM_CBANK
	.align		4
        /*009c*/ 	.byte	0x04, 0x0a
        /*009e*/ 	.short	(.L_27 - .L_26)
	.align		4
.L_26:
        /*00a0*/ 	.word	index@(.nv.constant0._Z12mandelKernelffffiPim)
        /*00a4*/ 	.short	0x0380
        /*00a6*/ 	.short	0x0028


	//----- nvinfo : EIATTR_SW_WAR
	.align		4
.L_27:
        /*00a8*/ 	.byte	0x04, 0x36
        /*00aa*/ 	.short	(.L_29 - .L_28)
.L_28:
        /*00ac*/ 	.word	0x00000008
.L_29:


//--------------------- .nv.callgraph             --------------------------
	.section	.nv.callgraph,"",@"SHT_CUDA_CALLGRAPH"
	.align	4
	.sectionentsize	8
	.align		4
        /*0000*/ 	.word	0x00000000
	.align		4
        /*0004*/ 	.word	0xffffffff
	.align		4
        /*0008*/ 	.word	0x00000000
	.align		4
        /*000c*/ 	.word	0xfffffffe
	.align		4
        /*0010*/ 	.word	0x00000000
	.align		4
        /*0014*/ 	.word	0xfffffffd
	.align		4
        /*0018*/ 	.word	0x00000000
	.align		4
        /*001c*/ 	.word	0xfffffffc


//--------------------- .text._Z12mandelKernelffffiPim --------------------------
	.section	.text._Z12mandelKernelffffiPim,"ax",@progbits
	.align	128
        .global         _Z12mandelKernelffffiPim
        .type           _Z12mandelKernelffffiPim,@function
        .size           _Z12mandelKernelffffiPim,(.L_x_4 - _Z12mandelKernelffffiPim)
        .other          _Z12mandelKernelffffiPim,@"STO_CUDA_ENTRY STV_DEFAULT"
_Z12mandelKernelffffiPim:
.text._Z12mandelKernelffffiPim:
[----:B------:R-:W-:Y:S01]  /*0000*/  LDC R1, c[0x0][0x37c] ;  /* 0x0000df00ff017b82 */ /* 0x000fe20000000800 */
[----:B------:R-:W0:Y:S07]  /*0010*/  S2R R2, SR_TID.Y ;  /* 0x0000000000027919 */ /* 0x000e2e0000002200 */
[----:B------:R-:W1:Y:S01]  /*0020*/  LDC R5, c[0x0][0x360] ;  /* 0x0000d800ff057b82 */ /* 0x000e620000000800 */
[----:B------:R-:W2:Y:S01]  /*0030*/  LDCU UR6, c[0x0][0x390] ;  /* 0x00007200ff0677ac */ /* 0x000ea20008000800 */
[----:B------:R-:W1:Y:S06]  /*0040*/  S2R R0, SR_TID.X ;  /* 0x0000000000007919 */ /* 0x000e6c0000002100 */
[----:B------:R-:W0:Y:S08]  /*0050*/  S2UR UR5, SR_CTAID.Y ;  /* 0x00000000000579c3 */ /* 0x000e300000002600 */
[----:B------:R-:W0:Y:S01]  /*0060*/  LDC R7, c[0x0][0x364] ;  /* 0x0000d900ff077b82 */ /* 0x000e220000000800 */
[----:B--2---:R-:W-:-:S07]  /*0070*/  UISETP.GE.AND UP0, UPT, UR6, 0x1, UPT ;  /* 0x000000010600788c */ /* 0x004fce000bf06270 */
[----:B------:R-:W1:Y:S08]  /*0080*/  S2UR UR4, SR_CTAID.X ;  /* 0x00000000000479c3 */ /* 0x000e700000002500 */
[----:B------:R-:W2:Y:S08]  /*0090*/  LDC.64 R8, c[0x0][0x380] ;  /* 0x0000e000ff087b82 */ /* 0x000eb00000000a00 */
[----:B------:R-:W2:Y:S01]  /*00a0*/  LDC.64 R10, c[0x0][0x388] ;  /* 0x0000e200ff0a7b82 */ /* 0x000ea20000000a00 */
[----:B0-----:R-:W-:-:S02]  /*00b0*/  IMAD R7, R7, UR5, R2 ;  /* 0x0000000507077c24 */ /* 0x001fc4000f8e0202 */
[----:B-1----:R-:W-:-:S03]  /*00c0*/  IMAD R5, R5, UR4, R0 ;  /* 0x0000000405057c24 */ /* 0x002fc6000f8e0200 */
[----:B------:R-:W-:Y:S01]  /*00d0*/  I2FP.F32.U32 R0, R7 ;  /* 0x0000000700007245 */ /* 0x000fe20000201000 */
[----:B------:R-:W0:Y:S01]  /*00e0*/  LDCU.64 UR4, c[0x0][0x358] ;  /* 0x00006b00ff0477ac */ /* 0x000e220008000a00 */
[----:B------:R-:W-:-:S03]  /*00f0*/  I2FP.F32.S32 R3, R5 ;  /* 0x0000000500037245 */ /* 0x000fc60000201400 */
[----:B--2---:R-:W-:Y:S01]  /*0100*/  FFMA R0, R0, R9, R11 ;  /* 0x0000000900007223 */ /* 0x004fe2000000000b */
[----:B------:R-:W-:Y:S02]  /*0110*/  HFMA2 R9, -RZ, RZ, 0, 0 ;  /* 0x00000000ff097431 */ /* 0x000fe400000001ff */
[----:B------:R-:W-:Y:S01]  /*0120*/  FFMA R3, R3, R8, R10 ;  /* 0x0000000803037223 */ /* 0x000fe2000000000a */
[----:B0-----:R-:W-:Y:S06]  /*0130*/  BRA.U !UP0, `(.L_x_0) ;  /* 0x0000000108507547 */ /* 0x001fec000b800000 */
[----:B------:R-:W-:Y:S01]  /*0140*/  BSSY.RECONVERGENT B0, `(.L_x_0) ;  /* 0x0000013000007945 */ /* 0x000fe20003800200 */
[----:B------:R-:W-:Y:S01]  /*0150*/  MOV R9, RZ ;  /* 0x000000ff00097202 */ /* 0x000fe20000000f00 */
[----:B------:R-:W0:Y:S01]  /*0160*/  LDCU UR8, c[0x0][0x390] ;  /* 0x00007200ff0877ac */ /* 0x000e220008000800 */
[----:B------:R-:W-:Y:S02]  /*0170*/  MOV R11, R0 ;  /* 0x00000000000b7202 */ /* 0x000fe40000000f00 */
[----:B------:R-:W-:Y:S01]  /*0180*/  MOV R2, R3 ;  /* 0x0000000300027202 */ /* 0x000fe20000000f00 */
[----:B------:R-:W1:Y:S06]  /*0190*/  LDCU UR9, c[0x0][0x390] ;  /* 0x00007200ff0977ac */ /* 0x000e6c0008000800 */
.L_x_2:
[----:B------:R-:W-:Y:S01]  /*01a0*/  FMUL R4, R2, R2 ;  /* 0x0000000202047220 */ /* 0x000fe20000400000 */
[----:B------:R-:W-:-:S04]  /*01b0*/  FMUL R15, R11, R11 ;  /* 0x0000000b0b0f7220 */ /* 0x000fc80000400000 */
[----:B------:R-:W-:-:S05]  /*01c0*/  FADD R6, R4, R15 ;  /* 0x0000000f04067221 */ /* 0x000fca0000000000 */
[----:B------:R-:W-:-:S13]  /*01d0*/  FSETP.GT.AND P0, PT, R6, 4, PT ;  /* 0x408000000600780b */ /* 0x000fda0003f04000 */
[----:B------:R-:W-:Y:S05]  /*01e0*/  @P0 BRA `(.L_x_1) ;  /* 0x0000000000200947 */ /* 0x000fea0003800000 */
[----:B------:R-:W-:Y:S01]  /*01f0*/  IADD3 R9, PT, PT, R9, 0x1, RZ ;  /* 0x0000000109097810 */ /* 0x000fe20007ffe0ff */
[----:B------:R-:W-:Y:S01]  /*0200*/  FADD R13, R2, R2 ;  /* 0x00000002020d7221 */ /* 0x000fe20000000000 */
[----:B------:R-:W-:Y:S02]  /*0210*/  FADD R2, R4, -R15 ;  /* 0x8000000f04027221 */ /* 0x000fe40000000000 */
[----:B-1----:R-:W-:Y:S01]  /*0220*/  ISETP.NE.AND P0, PT, R9, UR9, PT ;  /* 0x0000000909007c0c */ /* 0x002fe2000bf05270 */
[----:B------:R-:W-:Y:S01]  /*0230*/  FFMA R11, R13, R11, R0 ;  /* 0x0000000b0d0b7223 */ /* 0x000fe20000000000 */
[----:B------:R-:W-:-:S11]  /*0240*/  FADD R2, R3, R2 ;  /* 0x0000000203027221 */ /* 0x000fd60000000000 */
[----:B------:R-:W-:Y:S05]  /*0250*/  @P0 BRA `(.L_x_2) ;  /* 0xfffffffc00d00947 */ /* 0x000fea000383ffff */
[----:B0-----:R-:W-:-:S07]  /*0260*/  MOV R9, UR8 ;  /* 0x0000000800097c02 */ /* 0x001fce0008000f00 */
.L_x_1:
[----:B01----:R-:W-:Y:S05]  /*0270*/  BSYNC.RECONVERGENT B0 ;  /* 0x0000000000007941 */ /* 0x003fea0003800200 */
.L_x_0:
[----:B------:R-:W0:Y:S01]  /*0280*/  LDC.64 R2, c[0x0][0x398] ;  /* 0x0000e600ff027b82 */ /* 0x000e220000000a00 */
[----:B------:R-:W0:Y:S02]  /*0290*/  LDCU.64 UR6, c[0x0][0x3a0] ;  /* 0x00007400ff0677ac */ /* 0x000e240008000a00 */
[----:B0-----:R-:W-:-:S04]  /*02a0*/  IMAD.WIDE.U32 R2, R7, UR6, R2 ;  /* 0x0000000607027c25 */ /* 0x001fc8000f8e0002 */
[----:B------:R-:W-:Y:S02]  /*02b0*/  IMAD R3, R7, UR7, R3 ;  /* 0x0000000707037c24 */ /* 0x000fe4000f8e0203 */
[----:B------:R-:W-:-:S05]  /*02c0*/  IMAD.WIDE R2, R5, 0x4, R2 ;  /* 0x0000000405027825 */ /* 0x000fca00078e0202 */
[----:B------:R-:W-:Y:S01]  /*02d0*/  STG.E desc[UR4][R2.64], R9 ;  /* 0x0000000902007986 */ /* 0x000fe2000c101904 */
[----:B------:R-:W-:Y:S05]  /*02e0*/  EXIT ;  /* 0x000000000000794d */ /* 0x000fea0003800000 */
.L_x_3:
[----:B------:R-:W-:-:S00]  /*02f0*/  BRA `(.L_x_3) ;  /* 0xfffffffc00fc7947 */ /* 0x000fc0000383ffff */
[----:B------:R-:W-:-:S00]  /*0300*/  NOP ;  /* 0x0000000000007918 */ /* 0x000fc00000000000 */
[----:B------:R-:W-:-:S00]  /*0310*/  NOP ;  /* 0x0000000000007918 */ /* 0x000fc00000000000 */
[----:B------:R-:W-:-:S00]  /*0320*/  NOP ;  /* 0x0000000000007918 */ /* 0x000fc00000000000 */
[----:B------:R-:W-:-:S00]  /*0330*/  NOP ;  /* 0x0000000000007918 */ /* 0x000fc00000000000 */
[----:B------:R-:W-:-:S00]  /*0340*/  NOP ;  /* 0x0000000000007918 */ /* 0x000fc00000000000 */
[----:B------:R-:W-:-:S00]  /*0350*/  NOP ;  /* 0x0000000000007918 */ /* 0x000fc00000000000 */
[----:B------:R-:W-:-:S00]  /*0360*/  NOP ;  /* 0x0000000000007918 */ /* 0x000fc00000000000 */
[----:B------:R-:W-:-:S00]  /*0370*/  NOP ;  /* 0x0000000000007918 */ /* 0x000fc00000000000 */
.L_x_4:


//--------------------- .nv.shared.reserved.0     --------------------------
	.section	.nv.shared.reserved.0,"aw",@nobits
	.weak		__nv_reservedSMEM_offset_0_alias
	.size		__nv_reservedSMEM_offset_0_alias, 0, 64
	.other		__nv_reservedSMEM_offset_0_alias,@"STO_CUDA_RESERVED_SHARED STV_DEFAULT"
__nv_reservedSMEM_offset_0_alias:
	.zero		0
	.zero		64


//--------------------- .nv.constant0._Z12mandelKernelffffiPim --------------------------
	.section	.nv.constant0._Z12mandelKernelffffiPim,"a",@progbits
	.sectionflags	@""
	.align	4
.nv.constant0._Z12mandelKernelffffiPim:
	.zero		936


//--------------------- SYMBOLS --------------------------

	.type		.nv.reservedSmem.offset0,@object
	.size		.nv.reservedSmem.offset0,0x4
